//
// Generated by NVIDIA NVVM Compiler
//
// Compiler Build ID: CL-36424714
// Cuda compilation tools, release 13.0, V13.0.88
// Based on NVVM 20.0.0
//

.version 9.0
.target sm_100
.address_size 64

	// .globl	_Z17test_negate_half2P7__half2

.visible .entry _Z17test_negate_half2P7__half2(
	.param .u64 .ptr .align 1 _Z17test_negate_half2P7__half2_param_0
)
{
	.reg .b16 	%rs<5>;
	.reg .b32 	%r<4>;
	.reg .b32 	%f<3>;
	.reg .b64 	%rd<3>;

	ld.param.u64 	%rd1, [_Z17test_negate_half2P7__half2_param_0];
	cvta.to.global.u64 	%rd2, %rd1;
	mov.f32 	%f1, 0f3FC00000;
	// begin inline asm
	{  cvt.rn.f16.f32 %rs1, %f1;}

	// end inline asm
	mov.f32 	%f2, 0fC0200000;
	// begin inline asm
	{  cvt.rn.f16.f32 %rs2, %f2;}

	// end inline asm
	// begin inline asm
	{  mov.b32 %r2, {%rs1,%rs2};}

	// end inline asm
	st.global.u32 	[%rd2], %r2;
	// begin inline asm
	neg.f16x2 %r2, %r2;
	// end inline asm
	st.global.u32 	[%rd2], %r2;
	ret;

}


// ===== COMPILED SASS (sm_100) =====

	.target	sm_100

	.elftype	@"ET_EXEC"


//--------------------- .note.nv.tkinfo           --------------------------
	.section	.note.nv.tkinfo,"",@"SHT_NOTE"
	.sectionflags	@"SHF_NOTE_NV_TKINFO"
	.tkinfo
        /*0018*/ 	.word	0x00000002
        /*0030*/ 	.string	""
        /*0030*/ 	.string	"ptxas"
        /*0030*/ 	.string	"Cuda compilation tools, release 13.0, V13.0.88"
        /*0030*/ 	.string	"Build cuda_13.0.r13.0/compiler.36424714_0"
        /*0030*/ 	.string	"-arch sm_100 -m 64 "



//--------------------- .note.nv.cuinfo           --------------------------
	.section	.note.nv.cuinfo,"",@"SHT_NOTE"
	.sectionflags	@"SHF_NOTE_NV_CUINFO"
        /*0018*/ 	.short	0x0002
        /*001a*/ 	.short	0x0064
        /*001c*/ 	.short	0x0082
	.zero		2


//--------------------- .nv.info                  --------------------------
	.section	.nv.info,"",@"SHT_CUDA_INFO"
	.align	4


	//----- nvinfo : EIATTR_REGCOUNT
	.align		4
        /*0000*/ 	.byte	0x04, 0x2f
        /*0002*/ 	.short	(.L_1 - .L_0)
	.align		4
.L_0:
        /*0004*/ 	.word	index@(_Z17test_negate_half2P7__half2)
        /*0008*/ 	.word	0x00000008


	//----- nvinfo : EIATTR_FRAME_SIZE
	.align		4
.L_1:
        /*000c*/ 	.byte	0x04, 0x11
        /*000e*/ 	.short	(.L_3 - .L_2)
	.align		4
.L_2:
        /*0010*/ 	.word	index@(_Z17test_negate_half2P7__half2)
        /*0014*/ 	.word	0x00000000


	//----- nvinfo : EIATTR_MIN_STACK_SIZE
	.align		4
.L_3:
        /*0018*/ 	.byte	0x04, 0x12
        /*001a*/ 	.short	(.L_5 - .L_4)
	.align		4
.L_4:
        /*001c*/ 	.word	index@(_Z17test_negate_half2P7__half2)
        /*0020*/ 	.word	0x00000000
.L_5:


//--------------------- .nv.compat                --------------------------
	.section	.nv.compat,"",@"SHT_CUDA_COMPAT_INFO"
	.align	4
        /*0000*/ 	.byte	0x02, 0x09, 0x00, 0x00, 0x02, 0x02, 0x01, 0x00, 0x02, 0x05, 0x05, 0x00, 0x03, 0x07, 0x01, 0x01
        /*0010*/ 	.byte	0x02, 0x03, 0x00, 0x00, 0x02, 0x06, 0x01, 0x00, 0x04, 0x0b, 0x08, 0x00, 0x09, 0x00, 0x00, 0x00
        /*0020*/ 	.byte	0x00, 0x00, 0x00, 0x00


//--------------------- .nv.info._Z17test_negate_half2P7__half2 --------------------------
	.section	.nv.info._Z17test_negate_half2P7__half2,"",@"SHT_CUDA_INFO"
	.sectionflags	@""
	.align	4


	//----- nvinfo : EIATTR_CUDA_API_VERSION
	.align		4
        /*0000*/ 	.byte	0x04, 0x37
        /*0002*/ 	.short	(.L_7 - .L_6)
.L_6:
        /*0004*/ 	.word	0x00000082


	//----- nvinfo : EIATTR_KPARAM_INFO
	.align		4
.L_7:
        /*0008*/ 	.byte	0x04, 0x17
        /*000a*/ 	.short	(.L_9 - .L_8)
.L_8:
        /*000c*/ 	.word	0x00000000
        /*0010*/ 	.short	0x0000
        /*0012*/ 	.short	0x0000
        /*0014*/ 	.byte	0x00, 0xf5, 0x21, 0x00


	//----- nvinfo : EIATTR_SPARSE_MMA_MASK
	.align		4
.L_9:
        /*0018*/ 	.byte	0x03, 0x50
        /*001a*/ 	.short	0x0000


	//----- nvinfo : EIATTR_MAXREG_COUNT
	.align		4
        /*001c*/ 	.byte	0x03, 0x1b
        /*001e*/ 	.short	0x00ff


	//----- nvinfo : EIATTR_MERCURY_ISA_VERSION
	.align		4
        /*0020*/ 	.byte	0x03, 0x5f
        /*0022*/ 	.short	0x0101


	//----- nvinfo : EIATTR_VRC_CTA_INIT_COUNT
	.align		4
        /*0024*/ 	.byte	0x02, 0x4a
	.zero		1
	.zero		1


	//----- nvinfo : EIATTR_EXIT_INSTR_OFFSETS
	.align		4
        /*0028*/ 	.byte	0x04, 0x1c
        /*002a*/ 	.short	(.L_11 - .L_10)


	//   ....[0]....
.L_10:
        /*002c*/ 	.word	0x00000050


	//----- nvinfo : EIATTR_CBANK_PARAM_SIZE
	.align		4
.L_11:
        /*0030*/ 	.byte	0x03, 0x19
        /*0032*/ 	.short	0x0008


	//----- nvinfo : EIATTR_PARAM_CBANK
	.align		4
        /*0034*/ 	.byte	0x04, 0x0a
        /*0036*/ 	.short	(.L_13 - .L_12)
	.align		4
.L_12:
        /*0038*/ 	.word	index@(.nv.constant0._Z17test_negate_half2P7__half2)
        /*003c*/ 	.short	0x0380
        /*003e*/ 	.short	0x0008


	//----- nvinfo : EIATTR_SW_WAR
	.align		4
.L_13:
        /*0040*/ 	.byte	0x04, 0x36
        /*0042*/ 	.short	(.L_15 - .L_14)
.L_14:
        /*0044*/ 	.word	0x00000008
.L_15:


//--------------------- .nv.callgraph             --------------------------
	.section	.nv.callgraph,"",@"SHT_CUDA_CALLGRAPH"
	.align	4
	.sectionentsize	8
	.align		4
        /*0000*/ 	.word	0x00000000
	.align		4
        /*0004*/ 	.word	0xffffffff
	.align		4
        /*0008*/ 	.word	0x00000000
	.align		4
        /*000c*/ 	.word	0xfffffffe
	.align		4
        /*0010*/ 	.word	0x00000000
	.align		4
        /*0014*/ 	.word	0xfffffffd
	.align		4
        /*0018*/ 	.word	0x00000000
	.align		4
        /*001c*/ 	.word	0xfffffffc


//--------------------- .text._Z17test_negate_half2P7__half2 --------------------------
	.section	.text._Z17test_negate_half2P7__half2,"ax",@progbits
	.align	128
        .global         _Z17test_negate_half2P7__half2
        .type           _Z17test_negate_half2P7__half2,@function
        .size           _Z17test_negate_half2P7__half2,(.L_x_1 - _Z17test_negate_half2P7__half2)
        .other          _Z17test_negate_half2P7__half2,@"STO_CUDA_ENTRY STV_DEFAULT"
_Z17test_negate_half2P7__half2:
.text._Z17test_negate_half2P7__half2:
[----:B------:R-:W-:Y:S08]  /*0000*/  LDC R1, c[0x0][0x37c] ;  /* 0x0000df00ff017b82 */ /* 0x000ff00000000800 */
[----:B------:R-:W0:Y:S01]  /*0010*/  LDC.64 R2, c[0x0][0x380] ;  /* 0x0000e000ff027b82 */ /* 0x000e220000000a00 */
[----:B------:R-:W0:Y:S01]  /*0020*/  LDCU.64 UR4, c[0x0][0x358] ;  /* 0x00006b00ff0477ac */ /* 0x000e220008000a00 */
[----:B------:R-:W-:-:S05]  /*0030*/  HFMA2 R5, -RZ, RZ, 2.5, -1.5 ;  /* 0x4100be00ff057431 */ /* 0x000fca00000001ff */
[----:B0-----:R-:W-:Y:S01]  /*0040*/  STG.E desc[UR4][R2.64], R5 ;  /* 0x0000000502007986 */ /* 0x001fe2000c101904 */
[----:B------:R-:W-:Y:S05]  /*0050*/  EXIT ;  /* 0x000000000000794d */ /* 0x000fea0003800000 */
.L_x_0:
[----:B------:R-:W-:-:S00]  /*0060*/  BRA `(.L_x_0) ;  /* 0xfffffffc00fc7947 */ /* 0x000fc0000383ffff */
[----:B------:R-:W-:-:S00]  /*0070*/  NOP ;  /* 0x0000000000007918 */ /* 0x000fc00000000000 */
        /* <DEDUP_REMOVED lines=8> */
.L_x_1:


//--------------------- .nv.shared.reserved.0     --------------------------
	.section	.nv.shared.reserved.0,"aw",@nobits
	.weak		__nv_reservedSMEM_offset_0_alias
	.size		__nv_reservedSMEM_offset_0_alias, 0, 64
	.other		__nv_reservedSMEM_offset_0_alias,@"STO_CUDA_RESERVED_SHARED STV_DEFAULT"
__nv_reservedSMEM_offset_0_alias:
	.zero		0
	.zero		64


//--------------------- .nv.constant0._Z17test_negate_half2P7__half2 --------------------------
	.section	.nv.constant0._Z17test_negate_half2P7__half2,"a",@progbits
	.sectionflags	@""
	.align	4
.nv.constant0._Z17test_negate_half2P7__half2:
	.zero		904


//--------------------- SYMBOLS --------------------------

	.type		.nv.reservedSmem.offset0,@object
	.size		.nv.reservedSmem.offset0,0x4
